//
// Generated by NVIDIA NVVM Compiler
//
// Compiler Build ID: CL-36424714
// Cuda compilation tools, release 13.0, V13.0.88
// Based on NVVM 20.0.0
//

.version 9.0
.target sm_100
.address_size 64

	// .globl	_Z14stencil_sharedPKfPfi
.extern .shared .align 16 .b8 shared_mem[];

.visible .entry _Z14stencil_sharedPKfPfi(
	.param .u64 .ptr .align 1 _Z14stencil_sharedPKfPfi_param_0,
	.param .u64 .ptr .align 1 _Z14stencil_sharedPKfPfi_param_1,
	.param .u32 _Z14stencil_sharedPKfPfi_param_2
)
{
	.reg .pred 	%p<11>;
	.reg .b32 	%r<15>;
	.reg .b32 	%f<9>;
	.reg .b64 	%rd<13>;

	ld.param.u64 	%rd3, [_Z14stencil_sharedPKfPfi_param_0];
	ld.param.u64 	%rd2, [_Z14stencil_sharedPKfPfi_param_1];
	ld.param.u32 	%r6, [_Z14stencil_sharedPKfPfi_param_2];
	cvta.to.global.u64 	%rd1, %rd3;
	mov.u32 	%r7, %ctaid.x;
	mov.u32 	%r1, %ntid.x;
	mov.u32 	%r2, %tid.x;
	mad.lo.s32 	%r3, %r7, %r1, %r2;
	setp.ge.s32 	%p1, %r3, %r6;
	shl.b32 	%r8, %r2, 2;
	mov.u32 	%r9, shared_mem;
	add.s32 	%r4, %r9, %r8;
	@%p1 bra 	$L__BB0_2;
	mul.wide.s32 	%rd4, %r3, 4;
	add.s64 	%rd5, %rd1, %rd4;
	ld.global.f32 	%f1, [%rd5];
	st.shared.f32 	[%r4+4], %f1;
	bra.uni 	$L__BB0_3;
$L__BB0_2:
	mov.b32 	%r10, 0;
	st.shared.u32 	[%r4+4], %r10;
$L__BB0_3:
	setp.ne.s32 	%p2, %r2, 0;
	@%p2 bra 	$L__BB0_7;
	setp.lt.s32 	%p3, %r3, 1;
	setp.gt.s32 	%p4, %r3, %r6;
	or.pred  	%p5, %p3, %p4;
	@%p5 bra 	$L__BB0_6;
	add.s32 	%r12, %r3, -1;
	mul.wide.u32 	%rd6, %r12, 4;
	add.s64 	%rd7, %rd1, %rd6;
	ld.global.f32 	%f2, [%rd7];
	st.shared.f32 	[shared_mem], %f2;
	bra.uni 	$L__BB0_7;
$L__BB0_6:
	mov.b32 	%r11, 0;
	st.shared.u32 	[shared_mem], %r11;
$L__BB0_7:
	add.s32 	%r13, %r1, -1;
	setp.ne.s32 	%p6, %r2, %r13;
	@%p6 bra 	$L__BB0_11;
	add.s32 	%r5, %r3, 1;
	setp.lt.s32 	%p7, %r3, -1;
	setp.ge.s32 	%p8, %r5, %r6;
	or.pred  	%p9, %p7, %p8;
	@%p9 bra 	$L__BB0_10;
	mul.wide.u32 	%rd8, %r5, 4;
	add.s64 	%rd9, %rd1, %rd8;
	ld.global.f32 	%f3, [%rd9];
	st.shared.f32 	[%r4+8], %f3;
	bra.uni 	$L__BB0_11;
$L__BB0_10:
	mov.b32 	%r14, 0;
	st.shared.u32 	[%r4+8], %r14;
$L__BB0_11:
	setp.ge.s32 	%p10, %r3, %r6;
	bar.sync 	0;
	@%p10 bra 	$L__BB0_13;
	ld.shared.f32 	%f4, [%r4];
	ld.shared.f32 	%f5, [%r4+4];
	ld.shared.f32 	%f6, [%r4+8];
	add.f32 	%f7, %f4, %f5;
	add.f32 	%f8, %f7, %f6;
	cvta.to.global.u64 	%rd10, %rd2;
	mul.wide.s32 	%rd11, %r3, 4;
	add.s64 	%rd12, %rd10, %rd11;
	st.global.f32 	[%rd12], %f8;
$L__BB0_13:
	ret;

}


// ===== COMPILED SASS (sm_100) =====

	.target	sm_100

	.elftype	@"ET_EXEC"


//--------------------- .note.nv.tkinfo           --------------------------
	.section	.note.nv.tkinfo,"",@"SHT_NOTE"
	.sectionflags	@"SHF_NOTE_NV_TKINFO"
	.tkinfo
        /*0018*/ 	.word	0x00000002
        /*0030*/ 	.string	""
        /*0030*/ 	.string	"ptxas"
        /*0030*/ 	.string	"Cuda compilation tools, release 13.0, V13.0.88"
        /*0030*/ 	.string	"Build cuda_13.0.r13.0/compiler.36424714_0"
        /*0030*/ 	.string	"-arch sm_100 -m 64 "



//--------------------- .note.nv.cuinfo           --------------------------
	.section	.note.nv.cuinfo,"",@"SHT_NOTE"
	.sectionflags	@"SHF_NOTE_NV_CUINFO"
        /*0018*/ 	.short	0x0002
        /*001a*/ 	.short	0x0064
        /*001c*/ 	.short	0x0082
	.zero		2


//--------------------- .nv.info                  --------------------------
	.section	.nv.info,"",@"SHT_CUDA_INFO"
	.align	4


	//----- nvinfo : EIATTR_REGCOUNT
	.align		4
        /*0000*/ 	.byte	0x04, 0x2f
        /*0002*/ 	.short	(.L_1 - .L_0)
	.align		4
.L_0:
        /*0004*/ 	.word	index@(_Z14stencil_sharedPKfPfi)
        /*0008*/ 	.word	0x0000000c


	//----- nvinfo : EIATTR_FRAME_SIZE
	.align		4
.L_1:
        /*000c*/ 	.byte	0x04, 0x11
        /*000e*/ 	.short	(.L_3 - .L_2)
	.align		4
.L_2:
        /*0010*/ 	.word	index@(_Z14stencil_sharedPKfPfi)
        /*0014*/ 	.word	0x00000000


	//----- nvinfo : EIATTR_MIN_STACK_SIZE
	.align		4
.L_3:
        /*0018*/ 	.byte	0x04, 0x12
        /*001a*/ 	.short	(.L_5 - .L_4)
	.align		4
.L_4:
        /*001c*/ 	.word	index@(_Z14stencil_sharedPKfPfi)
        /*0020*/ 	.word	0x00000000
.L_5:


//--------------------- .nv.compat                --------------------------
	.section	.nv.compat,"",@"SHT_CUDA_COMPAT_INFO"
	.align	4
        /*0000*/ 	.byte	0x02, 0x09, 0x00, 0x00, 0x02, 0x02, 0x01, 0x00, 0x02, 0x05, 0x05, 0x00, 0x03, 0x07, 0x01, 0x01
        /*0010*/ 	.byte	0x02, 0x03, 0x00, 0x00, 0x02, 0x06, 0x01, 0x00, 0x04, 0x0b, 0x08, 0x00, 0x09, 0x00, 0x00, 0x00
        /*0020*/ 	.byte	0x00, 0x00, 0x00, 0x00


//--------------------- .nv.info._Z14stencil_sharedPKfPfi --------------------------
	.section	.nv.info._Z14stencil_sharedPKfPfi,"",@"SHT_CUDA_INFO"
	.sectionflags	@""
	.align	4


	//----- nvinfo : EIATTR_CUDA_API_VERSION
	.align		4
        /*0000*/ 	.byte	0x04, 0x37
        /*0002*/ 	.short	(.L_7 - .L_6)
.L_6:
        /*0004*/ 	.word	0x00000082


	//----- nvinfo : EIATTR_KPARAM_INFO
	.align		4
.L_7:
        /*0008*/ 	.byte	0x04, 0x17
        /*000a*/ 	.short	(.L_9 - .L_8)
.L_8:
        /*000c*/ 	.word	0x00000000
        /*0010*/ 	.short	0x0002
        /*0012*/ 	.short	0x0010
        /*0014*/ 	.byte	0x00, 0xf0, 0x11, 0x00


	//----- nvinfo : EIATTR_KPARAM_INFO
	.align		4
.L_9:
        /*0018*/ 	.byte	0x04, 0x17
        /*001a*/ 	.short	(.L_11 - .L_10)
.L_10:
        /*001c*/ 	.word	0x00000000
        /*0020*/ 	.short	0x0001
        /*0022*/ 	.short	0x0008
        /*0024*/ 	.byte	0x00, 0xf5, 0x21, 0x00


	//----- nvinfo : EIATTR_KPARAM_INFO
	.align		4
.L_11:
        /*0028*/ 	.byte	0x04, 0x17
        /*002a*/ 	.short	(.L_13 - .L_12)
.L_12:
        /*002c*/ 	.word	0x00000000
        /*0030*/ 	.short	0x0000
        /*0032*/ 	.short	0x0000
        /*0034*/ 	.byte	0x00, 0xf5, 0x21, 0x00


	//----- nvinfo : EIATTR_SPARSE_MMA_MASK
	.align		4
.L_13:
        /*0038*/ 	.byte	0x03, 0x50
        /*003a*/ 	.short	0x0000


	//----- nvinfo : EIATTR_MAXREG_COUNT
	.align		4
        /*003c*/ 	.byte	0x03, 0x1b
        /*003e*/ 	.short	0x00ff


	//----- nvinfo : EIATTR_NUM_BARRIERS
	.align		4
        /*0040*/ 	.byte	0x02, 0x4c
        /*0042*/ 	.byte	0x01
	.zero		1


	//----- nvinfo : EIATTR_MERCURY_ISA_VERSION
	.align		4
        /*0044*/ 	.byte	0x03, 0x5f
        /*0046*/ 	.short	0x0101


	//----- nvinfo : EIATTR_VRC_CTA_INIT_COUNT
	.align		4
        /*0048*/ 	.byte	0x02, 0x4a
	.zero		1
	.zero		1


	//----- nvinfo : EIATTR_EXIT_INSTR_OFFSETS
	.align		4
        /*004c*/ 	.byte	0x04, 0x1c
        /*004e*/ 	.short	(.L_15 - .L_14)


	//   ....[0]....
.L_14:
        /*0050*/ 	.word	0x000002f0


	//   ....[1]....
        /*0054*/ 	.word	0x00000380


	//----- nvinfo : EIATTR_CRS_STACK_SIZE
	.align		4
.L_15:
        /*0058*/ 	.byte	0x04, 0x1e
        /*005a*/ 	.short	(.L_17 - .L_16)
.L_16:
        /*005c*/ 	.word	0x00000000


	//----- nvinfo : EIATTR_CBANK_PARAM_SIZE
	.align		4
.L_17:
        /*0060*/ 	.byte	0x03, 0x19
        /*0062*/ 	.short	0x0014


	//----- nvinfo : EIATTR_PARAM_CBANK
	.align		4
        /*0064*/ 	.byte	0x04, 0x0a
        /*0066*/ 	.short	(.L_19 - .L_18)
	.align		4
.L_18:
        /*0068*/ 	.word	index@(.nv.constant0._Z14stencil_sharedPKfPfi)
        /*006c*/ 	.short	0x0380
        /*006e*/ 	.short	0x0014


	//----- nvinfo : EIATTR_SW_WAR
	.align		4
.L_19:
        /*0070*/ 	.byte	0x04, 0x36
        /*0072*/ 	.short	(.L_21 - .L_20)
.L_20:
        /*0074*/ 	.word	0x00000008
.L_21:


//--------------------- .nv.callgraph             --------------------------
	.section	.nv.callgraph,"",@"SHT_CUDA_CALLGRAPH"
	.align	4
	.sectionentsize	8
	.align		4
        /*0000*/ 	.word	0x00000000
	.align		4
        /*0004*/ 	.word	0xffffffff
	.align		4
        /*0008*/ 	.word	0x00000000
	.align		4
        /*000c*/ 	.word	0xfffffffe
	.align		4
        /*0010*/ 	.word	0x00000000
	.align		4
        /*0014*/ 	.word	0xfffffffd
	.align		4
        /*0018*/ 	.word	0x00000000
	.align		4
        /*001c*/ 	.word	0xfffffffc


//--------------------- .text._Z14stencil_sharedPKfPfi --------------------------
	.section	.text._Z14stencil_sharedPKfPfi,"ax",@progbits
	.align	128
        .global         _Z14stencil_sharedPKfPfi
        .type           _Z14stencil_sharedPKfPfi,@function
        .size           _Z14stencil_sharedPKfPfi,(.L_x_7 - _Z14stencil_sharedPKfPfi)
        .other          _Z14stencil_sharedPKfPfi,@"STO_CUDA_ENTRY STV_DEFAULT"
_Z14stencil_sharedPKfPfi:
.text._Z14stencil_sharedPKfPfi:
[----:B------:R-:W-:Y:S01]  /*0000*/  LDC R1, c[0x0][0x37c] ;  /* 0x0000df00ff017b82 */ /* 0x000fe20000000800 */
[----:B------:R-:W0:Y:S07]  /*0010*/  S2R R9, SR_TID.X ;  /* 0x0000000000097919 */ /* 0x000e2e0000002100 */
[----:B------:R-:W0:Y:S01]  /*0020*/  S2UR UR4, SR_CTAID.X ;  /* 0x00000000000479c3 */ /* 0x000e220000002500 */
[----:B------:R-:W1:Y:S01]  /*0030*/  LDCU UR8, c[0x0][0x390] ;  /* 0x00007200ff0877ac */ /* 0x000e620008000800 */
[----:B------:R-:W2:Y:S06]  /*0040*/  LDCU.64 UR6, c[0x0][0x358] ;  /* 0x00006b00ff0677ac */ /* 0x000eac0008000a00 */
[----:B------:R-:W0:Y:S02]  /*0050*/  LDC R4, c[0x0][0x360] ;  /* 0x0000d800ff047b82 */ /* 0x000e240000000800 */
[----:B0-----:R-:W-:-:S05]  /*0060*/  IMAD R5, R4, UR4, R9 ;  /* 0x0000000404057c24 */ /* 0x001fca000f8e0209 */
[----:B-1----:R-:W-:-:S13]  /*0070*/  ISETP.GE.AND P1, PT, R5, UR8, PT ;  /* 0x0000000805007c0c */ /* 0x002fda000bf26270 */
[----:B------:R-:W0:Y:S02]  /*0080*/  @!P1 LDC.64 R2, c[0x0][0x380] ;  /* 0x0000e000ff029b82 */ /* 0x000e240000000a00 */
[----:B0-----:R-:W-:-:S06]  /*0090*/  @!P1 IMAD.WIDE R2, R5, 0x4, R2 ;  /* 0x0000000405029825 */ /* 0x001fcc00078e0202 */
[----:B--2---:R-:W2:Y:S01]  /*00a0*/  @!P1 LDG.E R3, desc[UR6][R2.64] ;  /* 0x0000000602039981 */ /* 0x004ea2000c1e1900 */
[----:B------:R-:W0:Y:S01]  /*00b0*/  S2UR UR5, SR_CgaCtaId ;  /* 0x00000000000579c3 */ /* 0x000e220000008800 */
[----:B------:R-:W-:Y:S01]  /*00c0*/  UMOV UR4, 0x400 ;  /* 0x0000040000047882 */ /* 0x000fe20000000000 */
[----:B------:R-:W-:Y:S01]  /*00d0*/  ISETP.NE.AND P0, PT, R9, RZ, PT ;  /* 0x000000ff0900720c */ /* 0x000fe20003f05270 */
[----:B------:R-:W-:Y:S01]  /*00e0*/  BSSY.RECONVERGENT B0, `(.L_x_0) ;  /* 0x0000010000007945 */ /* 0x000fe20003800200 */
[----:B0-----:R-:W-:-:S06]  /*00f0*/  ULEA UR4, UR5, UR4, 0x18 ;  /* 0x0000000405047291 */ /* 0x001fcc000f8ec0ff */
[----:B------:R-:W-:-:S05]  /*0100*/  LEA R0, R9, UR4, 0x2 ;  /* 0x0000000409007c11 */ /* 0x000fca000f8e10ff */
[----:B--2---:R0:W-:Y:S04]  /*0110*/  @!P1 STS [R0+0x4], R3 ;  /* 0x0000040300009388 */ /* 0x0041e80000000800 */
[----:B------:R0:W-:Y:S01]  /*0120*/  @P1 STS [R0+0x4], RZ ;  /* 0x000004ff00001388 */ /* 0x0001e20000000800 */
[----:B------:R-:W-:Y:S05]  /*0130*/  @P0 BRA `(.L_x_1) ;  /* 0x0000000000280947 */ /* 0x000fea0003800000 */
[----:B------:R-:W-:-:S04]  /*0140*/  ISETP.GT.AND P0, PT, R5, UR8, PT ;  /* 0x0000000805007c0c */ /* 0x000fc8000bf04270 */
[----:B------:R-:W-:-:S13]  /*0150*/  ISETP.LT.OR P0, PT, R5, 0x1, P0 ;  /* 0x000000010500780c */ /* 0x000fda0000701670 */
[----:B------:R-:W-:Y:S05]  /*0160*/  @P0 BRA `(.L_x_2) ;  /* 0x0000000000180947 */ /* 0x000fea0003800000 */
[----:B0-----:R-:W0:Y:S01]  /*0170*/  LDC.64 R2, c[0x0][0x380] ;  /* 0x0000e000ff027b82 */ /* 0x001e220000000a00 */
[----:B------:R-:W-:-:S04]  /*0180*/  VIADD R7, R5, 0xffffffff ;  /* 0xffffffff05077836 */ /* 0x000fc80000000000 */
[----:B0-----:R-:W-:-:S06]  /*0190*/  IMAD.WIDE.U32 R2, R7, 0x4, R2 ;  /* 0x0000000407027825 */ /* 0x001fcc00078e0002 */
[----:B------:R-:W2:Y:S04]  /*01a0*/  LDG.E R2, desc[UR6][R2.64] ;  /* 0x0000000602027981 */ /* 0x000ea8000c1e1900 */
[----:B--2---:R1:W-:Y:S01]  /*01b0*/  STS [UR4], R2 ;  /* 0x00000002ff007988 */ /* 0x0043e20008000804 */
[----:B------:R-:W-:Y:S05]  /*01c0*/  BRA `(.L_x_1) ;  /* 0x0000000000047947 */ /* 0x000fea0003800000 */
.L_x_2:
[----:B------:R-:W-:Y:S01]  /*01d0*/  STS [UR4], RZ ;  /* 0x000000ffff007988 */ /* 0x000fe20008000804 */
.L_x_1:
[----:B------:R-:W-:Y:S05]  /*01e0*/  BSYNC.RECONVERGENT B0 ;  /* 0x0000000000007941 */ /* 0x000fea0003800200 */
.L_x_0:
[----:B-1----:R-:W-:Y:S01]  /*01f0*/  IADD3 R2, PT, PT, R4, -0x1, RZ ;  /* 0xffffffff04027810 */ /* 0x002fe20007ffe0ff */
[----:B------:R-:W-:Y:S03]  /*0200*/  BSSY.RECONVERGENT B0, `(.L_x_3) ;  /* 0x000000d000007945 */ /* 0x000fe60003800200 */
[----:B------:R-:W-:-:S13]  /*0210*/  ISETP.NE.AND P0, PT, R9, R2, PT ;  /* 0x000000020900720c */ /* 0x000fda0003f05270 */
[----:B------:R-:W-:Y:S05]  /*0220*/  @P0 BRA `(.L_x_4) ;  /* 0x0000000000280947 */ /* 0x000fea0003800000 */
[----:B------:R-:W-:-:S05]  /*0230*/  VIADD R7, R5, 0x1 ;  /* 0x0000000105077836 */ /* 0x000fca0000000000 */
[----:B------:R-:W-:-:S04]  /*0240*/  ISETP.GE.AND P0, PT, R7, UR8, PT ;  /* 0x0000000807007c0c */ /* 0x000fc8000bf06270 */
[----:B------:R-:W-:-:S13]  /*0250*/  ISETP.LT.OR P0, PT, R5, -0x1, P0 ;  /* 0xffffffff0500780c */ /* 0x000fda0000701670 */
[----:B------:R-:W-:Y:S05]  /*0260*/  @P0 BRA `(.L_x_5) ;  /* 0x0000000000140947 */ /* 0x000fea0003800000 */
[----:B0-----:R-:W0:Y:S02]  /*0270*/  LDC.64 R2, c[0x0][0x380] ;  /* 0x0000e000ff027b82 */ /* 0x001e240000000a00 */
[----:B0-----:R-:W-:-:S06]  /*0280*/  IMAD.WIDE.U32 R2, R7, 0x4, R2 ;  /* 0x0000000407027825 */ /* 0x001fcc00078e0002 */
[----:B------:R-:W2:Y:S04]  /*0290*/  LDG.E R3, desc[UR6][R2.64] ;  /* 0x0000000602037981 */ /* 0x000ea8000c1e1900 */
[----:B--2---:R2:W-:Y:S01]  /*02a0*/  STS [R0+0x8], R3 ;  /* 0x0000080300007388 */ /* 0x0045e20000000800 */
[----:B------:R-:W-:Y:S05]  /*02b0*/  BRA `(.L_x_4) ;  /* 0x0000000000047947 */ /* 0x000fea0003800000 */
.L_x_5:
[----:B------:R1:W-:Y:S02]  /*02c0*/  STS [R0+0x8], RZ ;  /* 0x000008ff00007388 */ /* 0x0003e40000000800 */
.L_x_4:
[----:B------:R-:W-:Y:S05]  /*02d0*/  BSYNC.RECONVERGENT B0 ;  /* 0x0000000000007941 */ /* 0x000fea0003800200 */
.L_x_3:
[----:B------:R-:W-:Y:S06]  /*02e0*/  BAR.SYNC.DEFER_BLOCKING 0x0 ;  /* 0x0000000000007b1d */ /* 0x000fec0000010000 */
[----:B------:R-:W-:Y:S05]  /*02f0*/  @P1 EXIT ;  /* 0x000000000000194d */ /* 0x000fea0003800000 */
[----:B------:R-:W-:Y:S01]  /*0300*/  LDS R4, [R0] ;  /* 0x0000000000047984 */ /* 0x000fe20000000800 */
[----:B0-2---:R-:W0:Y:S03]  /*0310*/  LDC.64 R2, c[0x0][0x388] ;  /* 0x0000e200ff027b82 */ /* 0x005e260000000a00 */
[----:B------:R-:W2:Y:S04]  /*0320*/  LDS R7, [R0+0x4] ;  /* 0x0000040000077984 */ /* 0x000ea80000000800 */
[----:B------:R-:W3:Y:S01]  /*0330*/  LDS R6, [R0+0x8] ;  /* 0x0000080000067984 */ /* 0x000ee20000000800 */
[----:B0-----:R-:W-:-:S04]  /*0340*/  IMAD.WIDE R2, R5, 0x4, R2 ;  /* 0x0000000405027825 */ /* 0x001fc800078e0202 */
[----:B--2---:R-:W-:-:S04]  /*0350*/  FADD R7, R4, R7 ;  /* 0x0000000704077221 */ /* 0x004fc80000000000 */
[----:B---3--:R-:W-:-:S05]  /*0360*/  FADD R7, R6, R7 ;  /* 0x0000000706077221 */ /* 0x008fca0000000000 */
[----:B------:R-:W-:Y:S01]  /*0370*/  STG.E desc[UR6][R2.64], R7 ;  /* 0x0000000702007986 */ /* 0x000fe2000c101906 */
[----:B------:R-:W-:Y:S05]  /*0380*/  EXIT ;  /* 0x000000000000794d */ /* 0x000fea0003800000 */
.L_x_6:
[----:B------:R-:W-:-:S00]  /*0390*/  BRA `(.L_x_6) ;  /* 0xfffffffc00fc7947 */ /* 0x000fc0000383ffff */
[----:B------:R-:W-:-:S00]  /*03a0*/  NOP ;  /* 0x0000000000007918 */ /* 0x000fc00000000000 */
        /* <DEDUP_REMOVED lines=13> */
.L_x_7:


//--------------------- .nv.shared._Z14stencil_sharedPKfPfi --------------------------
	.section	.nv.shared._Z14stencil_sharedPKfPfi,"aw",@nobits
	.sectionflags	@""
	.align	16
	.zero		1024


//--------------------- .nv.shared.reserved.0     --------------------------
	.section	.nv.shared.reserved.0,"aw",@nobits
	.weak		__nv_reservedSMEM_offset_0_alias
	.size		__nv_reservedSMEM_offset_0_alias, 0, 64
	.other		__nv_reservedSMEM_offset_0_alias,@"STO_CUDA_RESERVED_SHARED STV_DEFAULT"
__nv_reservedSMEM_offset_0_alias:
	.zero		0
	.zero		64


//--------------------- .nv.constant0._Z14stencil_sharedPKfPfi --------------------------
	.section	.nv.constant0._Z14stencil_sharedPKfPfi,"a",@progbits
	.sectionflags	@""
	.align	4
.nv.constant0._Z14stencil_sharedPKfPfi:
	.zero		916


//--------------------- SYMBOLS --------------------------

	.type		.nv.reservedSmem.offset0,@object
	.size		.nv.reservedSmem.offset0,0x4
	.type		.nv.reservedSmem.cap,@object
	.size		.nv.reservedSmem.cap,0x4
